//
// Generated by NVIDIA NVVM Compiler
//
// Compiler Build ID: CL-36424714
// Cuda compilation tools, release 13.0, V13.0.88
// Based on NVVM 20.0.0
//

.version 9.0
.target sm_100
.address_size 64

	// .globl	_Z12kernel_task5v
.extern .func  (.param .b32 func_retval0) vprintf
(
	.param .b64 vprintf_param_0,
	.param .b64 vprintf_param_1
)
;
.global .align 1 .b8 $str[55] = {66, 108, 111, 99, 107, 32, 37, 100, 44, 32, 84, 104, 114, 101, 97, 100, 32, 37, 100, 44, 32, 87, 97, 114, 112, 32, 37, 100, 32, 45, 62, 32, 83, 117, 109, 97, 32, 37, 100, 32, 106, 101, 115, 116, 32, 80, 65, 82, 90, 89, 83, 84, 65, 10};
.global .align 1 .b8 $str$1[58] = {66, 108, 111, 99, 107, 32, 37, 100, 44, 32, 84, 104, 114, 101, 97, 100, 32, 37, 100, 44, 32, 87, 97, 114, 112, 32, 37, 100, 32, 45, 62, 32, 83, 117, 109, 97, 32, 37, 100, 32, 106, 101, 115, 116, 32, 78, 73, 69, 80, 65, 82, 90, 89, 83, 84, 65, 10};

.visible .entry _Z12kernel_task5v()
{
	.local .align 16 .b8 	__local_depot0[16];
	.reg .b64 	%SP;
	.reg .b64 	%SPL;
	.reg .pred 	%p<2>;
	.reg .b32 	%r<11>;
	.reg .b64 	%rd<9>;

	mov.u64 	%SPL, __local_depot0;
	cvta.local.u64 	%SP, %SPL;
	add.u64 	%rd2, %SP, 0;
	add.u64 	%rd1, %SPL, 0;
	mov.u32 	%r1, %tid.x;
	mov.u32 	%r2, %ctaid.x;
	shr.u32 	%r3, %r1, 5;
	add.s32 	%r5, %r1, %r2;
	add.s32 	%r4, %r5, %r3;
	and.b32  	%r6, %r4, 1;
	setp.eq.b32 	%p1, %r6, 1;
	@%p1 bra 	$L__BB0_2;
	st.local.v4.u32 	[%rd1], {%r2, %r1, %r3, %r4};
	mov.u64 	%rd6, $str;
	cvta.global.u64 	%rd7, %rd6;
	{ // callseq 1, 0
	.param .b64 param0;
	st.param.b64 	[param0], %rd7;
	.param .b64 param1;
	st.param.b64 	[param1], %rd2;
	.param .b32 retval0;
	call.uni (retval0), 
	vprintf, 
	(
	param0, 
	param1
	);
	ld.param.b32 	%r9, [retval0];
	} // callseq 1
	bra.uni 	$L__BB0_3;
$L__BB0_2:
	st.local.v4.u32 	[%rd1], {%r2, %r1, %r3, %r4};
	mov.u64 	%rd3, $str$1;
	cvta.global.u64 	%rd4, %rd3;
	{ // callseq 0, 0
	.param .b64 param0;
	st.param.b64 	[param0], %rd4;
	.param .b64 param1;
	st.param.b64 	[param1], %rd2;
	.param .b32 retval0;
	call.uni (retval0), 
	vprintf, 
	(
	param0, 
	param1
	);
	ld.param.b32 	%r7, [retval0];
	} // callseq 0
$L__BB0_3:
	ret;

}


// ===== COMPILED SASS (sm_100) =====

	.target	sm_100

	.elftype	@"ET_EXEC"


//--------------------- .note.nv.tkinfo           --------------------------
	.section	.note.nv.tkinfo,"",@"SHT_NOTE"
	.sectionflags	@"SHF_NOTE_NV_TKINFO"
	.tkinfo
        /*0018*/ 	.word	0x00000002
        /*0030*/ 	.string	""
        /*0030*/ 	.string	"ptxas"
        /*0030*/ 	.string	"Cuda compilation tools, release 13.0, V13.0.88"
        /*0030*/ 	.string	"Build cuda_13.0.r13.0/compiler.36424714_0"
        /*0030*/ 	.string	"-arch sm_100 -m 64 "



//--------------------- .note.nv.cuinfo           --------------------------
	.section	.note.nv.cuinfo,"",@"SHT_NOTE"
	.sectionflags	@"SHF_NOTE_NV_CUINFO"
        /*0018*/ 	.short	0x0002
        /*001a*/ 	.short	0x0064
        /*001c*/ 	.short	0x0082
	.zero		2


//--------------------- .nv.info                  --------------------------
	.section	.nv.info,"",@"SHT_CUDA_INFO"
	.align	4


	//----- nvinfo : EIATTR_REGCOUNT
	.align		4
        /*0000*/ 	.byte	0x04, 0x2f
        /*0002*/ 	.short	(.L_3 - .L_2)
	.align		4
.L_2:
        /*0004*/ 	.word	index@(_Z12kernel_task5v)
        /*0008*/ 	.word	0x00000018


	//----- nvinfo : EIATTR_FRAME_SIZE
	.align		4
.L_3:
        /*000c*/ 	.byte	0x04, 0x11
        /*000e*/ 	.short	(.L_5 - .L_4)
	.align		4
.L_4:
        /*0010*/ 	.word	index@(_Z12kernel_task5v)
        /*0014*/ 	.word	0x00000010


	//----- nvinfo : EIATTR_MIN_STACK_SIZE
	.align		4
.L_5:
        /*0018*/ 	.byte	0x04, 0x12
        /*001a*/ 	.short	(.L_7 - .L_6)
	.align		4
.L_6:
        /*001c*/ 	.word	index@(_Z12kernel_task5v)
        /*0020*/ 	.word	0x00000010
.L_7:


//--------------------- .nv.compat                --------------------------
	.section	.nv.compat,"",@"SHT_CUDA_COMPAT_INFO"
	.align	4
        /*0000*/ 	.byte	0x02, 0x09, 0x00, 0x00, 0x02, 0x02, 0x01, 0x00, 0x02, 0x05, 0x05, 0x00, 0x03, 0x07, 0x01, 0x01
        /*0010*/ 	.byte	0x02, 0x03, 0x00, 0x00, 0x02, 0x06, 0x01, 0x00, 0x04, 0x0b, 0x08, 0x00, 0x09, 0x00, 0x00, 0x00
        /*0020*/ 	.byte	0x00, 0x00, 0x00, 0x00


//--------------------- .nv.info._Z12kernel_task5v --------------------------
	.section	.nv.info._Z12kernel_task5v,"",@"SHT_CUDA_INFO"
	.sectionflags	@""
	.align	4


	//----- nvinfo : EIATTR_CUDA_API_VERSION
	.align		4
        /*0000*/ 	.byte	0x04, 0x37
        /*0002*/ 	.short	(.L_9 - .L_8)
.L_8:
        /*0004*/ 	.word	0x00000082


	//----- nvinfo : EIATTR_SPARSE_MMA_MASK
	.align		4
.L_9:
        /*0008*/ 	.byte	0x03, 0x50
        /*000a*/ 	.short	0x0000


	//----- nvinfo : EIATTR_MAXREG_COUNT
	.align		4
        /*000c*/ 	.byte	0x03, 0x1b
        /*000e*/ 	.short	0x00ff


	//----- nvinfo : EIATTR_EXTERNS
	.align		4
        /*0010*/ 	.byte	0x04, 0x0f
        /*0012*/ 	.short	(.L_11 - .L_10)


	//   ....[0]....
	.align		4
.L_10:
        /*0014*/ 	.word	index@(vprintf)


	//----- nvinfo : EIATTR_MERCURY_ISA_VERSION
	.align		4
.L_11:
        /*0018*/ 	.byte	0x03, 0x5f
        /*001a*/ 	.short	0x0101


	//----- nvinfo : EIATTR_VRC_CTA_INIT_COUNT
	.align		4
        /*001c*/ 	.byte	0x02, 0x4a
	.zero		1
	.zero		1


	//----- nvinfo : EIATTR_SYSCALL_OFFSETS
	.align		4
        /*0020*/ 	.byte	0x04, 0x46
        /*0022*/ 	.short	(.L_13 - .L_12)


	//   ....[0]....
.L_12:
        /*0024*/ 	.word	0x00000140


	//   ....[1]....
        /*0028*/ 	.word	0x000001d0


	//----- nvinfo : EIATTR_EXIT_INSTR_OFFSETS
	.align		4
.L_13:
        /*002c*/ 	.byte	0x04, 0x1c
        /*002e*/ 	.short	(.L_15 - .L_14)


	//   ....[0]....
.L_14:
        /*0030*/ 	.word	0x00000150


	//   ....[1]....
        /*0034*/ 	.word	0x000001e0


	//----- nvinfo : EIATTR_CRS_STACK_SIZE
	.align		4
.L_15:
        /*0038*/ 	.byte	0x04, 0x1e
        /*003a*/ 	.short	(.L_17 - .L_16)
.L_16:
        /*003c*/ 	.word	0x00000000


	//----- nvinfo : EIATTR_SW_WAR
	.align		4
.L_17:
        /*0040*/ 	.byte	0x04, 0x36
        /*0042*/ 	.short	(.L_19 - .L_18)
.L_18:
        /*0044*/ 	.word	0x00000008
.L_19:


//--------------------- .nv.callgraph             --------------------------
	.section	.nv.callgraph,"",@"SHT_CUDA_CALLGRAPH"
	.align	4
	.sectionentsize	8
	.align		4
        /*0000*/ 	.word	0x00000000
	.align		4
        /*0004*/ 	.word	0xffffffff
	.align		4
        /*0008*/ 	.word	index@(_Z12kernel_task5v)
	.align		4
        /*000c*/ 	.word	index@(vprintf)
	.align		4
        /*0010*/ 	.word	0x00000000
	.align		4
        /*0014*/ 	.word	0xfffffffe
	.align		4
        /*0018*/ 	.word	0x00000000
	.align		4
        /*001c*/ 	.word	0xfffffffd
	.align		4
        /*0020*/ 	.word	0x00000000
	.align		4
        /*0024*/ 	.word	0xfffffffc


//--------------------- .nv.constant4             --------------------------
	.section	.nv.constant4,"a",@progbits
	.align	8
	.align		8
.nv.constant4:
        /*0000*/ 	.dword	vprintf
	.align		8
        /*0008*/ 	.dword	$str
	.align		8
        /*0010*/ 	.dword	$str$1


//--------------------- .text._Z12kernel_task5v   --------------------------
	.section	.text._Z12kernel_task5v,"ax",@progbits
	.align	128
        .global         _Z12kernel_task5v
        .type           _Z12kernel_task5v,@function
        .size           _Z12kernel_task5v,(.L_x_4 - _Z12kernel_task5v)
        .other          _Z12kernel_task5v,@"STO_CUDA_ENTRY STV_DEFAULT"
_Z12kernel_task5v:
.text._Z12kernel_task5v:
[----:B------:R-:W0:Y:S01]  /*0000*/  LDC R1, c[0x0][0x37c] ;  /* 0x0000df00ff017b82 */ /* 0x000e220000000800 */
[----:B------:R-:W1:Y:S01]  /*0010*/  S2R R9, SR_TID.X ;  /* 0x0000000000097919 */ /* 0x000e620000002100 */
[----:B------:R-:W2:Y:S01]  /*0020*/  LDCU UR4, c[0x0][0x2f8] ;  /* 0x00005f00ff0477ac */ /* 0x000ea20008000800 */
[----:B0-----:R-:W-:Y:S01]  /*0030*/  VIADD R1, R1, 0xfffffff0 ;  /* 0xfffffff001017836 */ /* 0x001fe20000000000 */
[----:B------:R-:W0:Y:S01]  /*0040*/  S2R R8, SR_CTAID.X ;  /* 0x0000000000087919 */ /* 0x000e220000002500 */
[----:B------:R-:W3:Y:S03]  /*0050*/  LDCU UR5, c[0x0][0x2fc] ;  /* 0x00005f80ff0577ac */ /* 0x000ee60008000800 */
[----:B--2---:R-:W-:-:S05]  /*0060*/  IADD3 R6, P1, PT, R1, UR4, RZ ;  /* 0x0000000401067c10 */ /* 0x004fca000ff3e0ff */
[----:B---3--:R-:W-:Y:S01]  /*0070*/  IMAD.X R7, RZ, RZ, UR5, P1 ;  /* 0x00000005ff077e24 */ /* 0x008fe200088e06ff */
[----:B-1----:R-:W-:-:S04]  /*0080*/  SHF.R.U32.HI R10, RZ, 0x5, R9 ;  /* 0x00000005ff0a7819 */ /* 0x002fc80000011609 */
[----:B0-----:R-:W-:-:S04]  /*0090*/  IADD3 R11, PT, PT, R10, R9, R8 ;  /* 0x000000090a0b7210 */ /* 0x001fc80007ffe008 */
[----:B------:R-:W-:-:S04]  /*00a0*/  LOP3.LUT R0, R11, 0x1, RZ, 0xc0, !PT ;  /* 0x000000010b007812 */ /* 0x000fc800078ec0ff */
[----:B------:R-:W-:-:S13]  /*00b0*/  ISETP.NE.U32.AND P0, PT, R0, 0x1, PT ;  /* 0x000000010000780c */ /* 0x000fda0003f05070 */
[----:B------:R-:W-:Y:S05]  /*00c0*/  @!P0 BRA `(.L_x_0) ;  /* 0x0000000000248947 */ /* 0x000fea0003800000 */
[----:B------:R-:W-:Y:S01]  /*00d0*/  MOV R0, 0x0 ;  /* 0x0000000000007802 */ /* 0x000fe20000000f00 */
[----:B------:R0:W-:Y:S01]  /*00e0*/  STL.128 [R1], R8 ;  /* 0x0000000801007387 */ /* 0x0001e20000100c00 */
[----:B------:R-:W1:Y:S02]  /*00f0*/  LDCU.64 UR4, c[0x4][0x8] ;  /* 0x01000100ff0477ac */ /* 0x000e640008000a00 */
[----:B------:R0:W2:Y:S01]  /*0100*/  LDC.64 R2, c[0x4][R0] ;  /* 0x0100000000027b82 */ /* 0x0000a20000000a00 */
[----:B-1----:R-:W-:Y:S02]  /*0110*/  IMAD.U32 R4, RZ, RZ, UR4 ;  /* 0x00000004ff047e24 */ /* 0x002fe4000f8e00ff */
[----:B0-----:R-:W-:-:S07]  /*0120*/  IMAD.U32 R5, RZ, RZ, UR5 ;  /* 0x00000005ff057e24 */ /* 0x001fce000f8e00ff */
[----:B------:R-:W-:-:S07]  /*0130*/  LEPC R20, `(.L_x_1) ;  /* 0x000000001014794e */ /* 0x000fce0000000000 */
[----:B--2---:R-:W-:Y:S05]  /*0140*/  CALL.ABS.NOINC R2 ;  /* 0x0000000002007343 */ /* 0x004fea0003c00000 */
.L_x_1:
[----:B------:R-:W-:Y:S05]  /*0150*/  EXIT ;  /* 0x000000000000794d */ /* 0x000fea0003800000 */
.L_x_0:
        /* <DEDUP_REMOVED lines=8> */
.L_x_2:
[----:B------:R-:W-:Y:S05]  /*01e0*/  EXIT ;  /* 0x000000000000794d */ /* 0x000fea0003800000 */
.L_x_3:
[----:B------:R-:W-:-:S00]  /*01f0*/  BRA `(.L_x_3) ;  /* 0xfffffffc00fc7947 */ /* 0x000fc0000383ffff */
[----:B------:R-:W-:-:S00]  /*0200*/  NOP ;  /* 0x0000000000007918 */ /* 0x000fc00000000000 */
[----:B------:R-:W-:-:S00]  /*0210*/  NOP ;  /* 0x0000000000007918 */ /* 0x000fc00000000000 */
[----:B------:R-:W-:-:S00]  /*0220*/  NOP ;  /* 0x0000000000007918 */ /* 0x000fc00000000000 */
[----:B------:R-:W-:-:S00]  /*0230*/  NOP ;  /* 0x0000000000007918 */ /* 0x000fc00000000000 */
[----:B------:R-:W-:-:S00]  /*0240*/  NOP ;  /* 0x0000000000007918 */ /* 0x000fc00000000000 */
[----:B------:R-:W-:-:S00]  /*0250*/  NOP ;  /* 0x0000000000007918 */ /* 0x000fc00000000000 */
[----:B------:R-:W-:-:S00]  /*0260*/  NOP ;  /* 0x0000000000007918 */ /* 0x000fc00000000000 */
[----:B------:R-:W-:-:S00]  /*0270*/  NOP ;  /* 0x0000000000007918 */ /* 0x000fc00000000000 */
.L_x_4:


//--------------------- .nv.global.init           --------------------------
	.section	.nv.global.init,"aw",@progbits
.nv.global.init:
	.type		$str,@object
	.size		$str,($str$1 - $str)
$str:
        /*0000*/ 	.byte	0x42, 0x6c, 0x6f, 0x63, 0x6b, 0x20, 0x25, 0x64, 0x2c, 0x20, 0x54, 0x68, 0x72, 0x65, 0x61, 0x64
        /*0010*/ 	.byte	0x20, 0x25, 0x64, 0x2c, 0x20, 0x57, 0x61, 0x72, 0x70, 0x20, 0x25, 0x64, 0x20, 0x2d, 0x3e, 0x20
        /*0020*/ 	.byte	0x53, 0x75, 0x6d, 0x61, 0x20, 0x25, 0x64, 0x20, 0x6a, 0x65, 0x73, 0x74, 0x20, 0x50, 0x41, 0x52
        /*0030*/ 	.byte	0x5a, 0x59, 0x53, 0x54, 0x41, 0x0a, 0x00
	.type		$str$1,@object
	.size		$str$1,(.L_1 - $str$1)
$str$1:
        /*0037*/ 	.byte	0x42, 0x6c, 0x6f, 0x63, 0x6b, 0x20, 0x25, 0x64, 0x2c, 0x20, 0x54, 0x68, 0x72, 0x65, 0x61, 0x64
        /*0047*/ 	.byte	0x20, 0x25, 0x64, 0x2c, 0x20, 0x57, 0x61, 0x72, 0x70, 0x20, 0x25, 0x64, 0x20, 0x2d, 0x3e, 0x20
        /*0057*/ 	.byte	0x53, 0x75, 0x6d, 0x61, 0x20, 0x25, 0x64, 0x20, 0x6a, 0x65, 0x73, 0x74, 0x20, 0x4e, 0x49, 0x45
        /*0067*/ 	.byte	0x50, 0x41, 0x52, 0x5a, 0x59, 0x53, 0x54, 0x41, 0x0a, 0x00
.L_1:


//--------------------- .nv.shared.reserved.0     --------------------------
	.section	.nv.shared.reserved.0,"aw",@nobits
	.weak		__nv_reservedSMEM_offset_0_alias
	.size		__nv_reservedSMEM_offset_0_alias, 0, 64
	.other		__nv_reservedSMEM_offset_0_alias,@"STO_CUDA_RESERVED_SHARED STV_DEFAULT"
__nv_reservedSMEM_offset_0_alias:
	.zero		0
	.zero		64


//--------------------- .nv.constant0._Z12kernel_task5v --------------------------
	.section	.nv.constant0._Z12kernel_task5v,"a",@progbits
	.sectionflags	@""
	.align	4
.nv.constant0._Z12kernel_task5v:
	.zero		896


//--------------------- SYMBOLS --------------------------

	.type		.nv.reservedSmem.offset0,@object
	.size		.nv.reservedSmem.offset0,0x4
	.type		vprintf,@function
